//
// Generated by NVIDIA NVVM Compiler
//
// Compiler Build ID: CL-36424714
// Cuda compilation tools, release 13.0, V13.0.88
// Based on NVVM 20.0.0
//

.version 9.0
.target sm_100
.address_size 64

	// .globl	_Z10checkIndexv
.extern .func  (.param .b32 func_retval0) vprintf
(
	.param .b64 vprintf_param_0,
	.param .b64 vprintf_param_1
)
;
.global .align 1 .b8 $str[81] = {116, 104, 114, 101, 97, 100, 73, 100, 120, 58, 40, 37, 100, 44, 37, 100, 44, 37, 100, 41, 32, 98, 108, 111, 99, 107, 73, 100, 120, 58, 40, 37, 100, 44, 37, 100, 44, 37, 100, 41, 32, 98, 108, 111, 99, 107, 68, 105, 109, 58, 40, 37, 100, 44, 37, 100, 44, 37, 100, 41, 32, 103, 114, 105, 100, 68, 105, 109, 58, 40, 37, 100, 44, 37, 100, 44, 37, 100, 41, 10};

.visible .entry _Z10checkIndexv()
{
	.local .align 16 .b8 	__local_depot0[48];
	.reg .b64 	%SP;
	.reg .b64 	%SPL;
	.reg .b32 	%r<15>;
	.reg .b64 	%rd<5>;

	mov.u64 	%SPL, __local_depot0;
	cvta.local.u64 	%SP, %SPL;
	add.u64 	%rd1, %SP, 0;
	add.u64 	%rd2, %SPL, 0;
	mov.u32 	%r1, %tid.x;
	mov.u32 	%r2, %tid.y;
	mov.u32 	%r3, %tid.z;
	mov.u32 	%r4, %ctaid.x;
	mov.u32 	%r5, %ctaid.y;
	mov.u32 	%r6, %ctaid.z;
	mov.u32 	%r7, %ntid.x;
	mov.u32 	%r8, %ntid.y;
	mov.u32 	%r9, %ntid.z;
	mov.u32 	%r10, %nctaid.x;
	mov.u32 	%r11, %nctaid.y;
	mov.u32 	%r12, %nctaid.z;
	st.local.v4.u32 	[%rd2], {%r1, %r2, %r3, %r4};
	st.local.v4.u32 	[%rd2+16], {%r5, %r6, %r7, %r8};
	st.local.v4.u32 	[%rd2+32], {%r9, %r10, %r11, %r12};
	mov.u64 	%rd3, $str;
	cvta.global.u64 	%rd4, %rd3;
	{ // callseq 0, 0
	.param .b64 param0;
	st.param.b64 	[param0], %rd4;
	.param .b64 param1;
	st.param.b64 	[param1], %rd1;
	.param .b32 retval0;
	call.uni (retval0), 
	vprintf, 
	(
	param0, 
	param1
	);
	ld.param.b32 	%r13, [retval0];
	} // callseq 0
	ret;

}


// ===== COMPILED SASS (sm_100) =====

	.target	sm_100

	.elftype	@"ET_EXEC"


//--------------------- .note.nv.tkinfo           --------------------------
	.section	.note.nv.tkinfo,"",@"SHT_NOTE"
	.sectionflags	@"SHF_NOTE_NV_TKINFO"
	.tkinfo
        /*0018*/ 	.word	0x00000002
        /*0030*/ 	.string	""
        /*0030*/ 	.string	"ptxas"
        /*0030*/ 	.string	"Cuda compilation tools, release 13.0, V13.0.88"
        /*0030*/ 	.string	"Build cuda_13.0.r13.0/compiler.36424714_0"
        /*0030*/ 	.string	"-arch sm_100 -m 64 "



//--------------------- .note.nv.cuinfo           --------------------------
	.section	.note.nv.cuinfo,"",@"SHT_NOTE"
	.sectionflags	@"SHF_NOTE_NV_CUINFO"
        /*0018*/ 	.short	0x0002
        /*001a*/ 	.short	0x0064
        /*001c*/ 	.short	0x0082
	.zero		2


//--------------------- .nv.info                  --------------------------
	.section	.nv.info,"",@"SHT_CUDA_INFO"
	.align	4


	//----- nvinfo : EIATTR_REGCOUNT
	.align		4
        /*0000*/ 	.byte	0x04, 0x2f
        /*0002*/ 	.short	(.L_2 - .L_1)
	.align		4
.L_1:
        /*0004*/ 	.word	index@(_Z10checkIndexv)
        /*0008*/ 	.word	0x00000018


	//----- nvinfo : EIATTR_FRAME_SIZE
	.align		4
.L_2:
        /*000c*/ 	.byte	0x04, 0x11
        /*000e*/ 	.short	(.L_4 - .L_3)
	.align		4
.L_3:
        /*0010*/ 	.word	index@(_Z10checkIndexv)
        /*0014*/ 	.word	0x00000030


	//----- nvinfo : EIATTR_MIN_STACK_SIZE
	.align		4
.L_4:
        /*0018*/ 	.byte	0x04, 0x12
        /*001a*/ 	.short	(.L_6 - .L_5)
	.align		4
.L_5:
        /*001c*/ 	.word	index@(_Z10checkIndexv)
        /*0020*/ 	.word	0x00000030
.L_6:


//--------------------- .nv.compat                --------------------------
	.section	.nv.compat,"",@"SHT_CUDA_COMPAT_INFO"
	.align	4
        /*0000*/ 	.byte	0x02, 0x09, 0x00, 0x00, 0x02, 0x02, 0x01, 0x00, 0x02, 0x05, 0x05, 0x00, 0x03, 0x07, 0x01, 0x01
        /*0010*/ 	.byte	0x02, 0x03, 0x00, 0x00, 0x02, 0x06, 0x01, 0x00, 0x04, 0x0b, 0x08, 0x00, 0x09, 0x00, 0x00, 0x00
        /*0020*/ 	.byte	0x00, 0x00, 0x00, 0x00


//--------------------- .nv.info._Z10checkIndexv  --------------------------
	.section	.nv.info._Z10checkIndexv,"",@"SHT_CUDA_INFO"
	.sectionflags	@""
	.align	4


	//----- nvinfo : EIATTR_CUDA_API_VERSION
	.align		4
        /*0000*/ 	.byte	0x04, 0x37
        /*0002*/ 	.short	(.L_8 - .L_7)
.L_7:
        /*0004*/ 	.word	0x00000082


	//----- nvinfo : EIATTR_SPARSE_MMA_MASK
	.align		4
.L_8:
        /*0008*/ 	.byte	0x03, 0x50
        /*000a*/ 	.short	0x0000


	//----- nvinfo : EIATTR_MAXREG_COUNT
	.align		4
        /*000c*/ 	.byte	0x03, 0x1b
        /*000e*/ 	.short	0x00ff


	//----- nvinfo : EIATTR_EXTERNS
	.align		4
        /*0010*/ 	.byte	0x04, 0x0f
        /*0012*/ 	.short	(.L_10 - .L_9)


	//   ....[0]....
	.align		4
.L_9:
        /*0014*/ 	.word	index@(vprintf)


	//----- nvinfo : EIATTR_MERCURY_ISA_VERSION
	.align		4
.L_10:
        /*0018*/ 	.byte	0x03, 0x5f
        /*001a*/ 	.short	0x0101


	//----- nvinfo : EIATTR_VRC_CTA_INIT_COUNT
	.align		4
        /*001c*/ 	.byte	0x02, 0x4a
	.zero		1
	.zero		1


	//----- nvinfo : EIATTR_SYSCALL_OFFSETS
	.align		4
        /*0020*/ 	.byte	0x04, 0x46
        /*0022*/ 	.short	(.L_12 - .L_11)


	//   ....[0]....
.L_11:
        /*0024*/ 	.word	0x000001b0


	//----- nvinfo : EIATTR_EXIT_INSTR_OFFSETS
	.align		4
.L_12:
        /*0028*/ 	.byte	0x04, 0x1c
        /*002a*/ 	.short	(.L_14 - .L_13)


	//   ....[0]....
.L_13:
        /*002c*/ 	.word	0x000001c0


	//----- nvinfo : EIATTR_SW_WAR
	.align		4
.L_14:
        /*0030*/ 	.byte	0x04, 0x36
        /*0032*/ 	.short	(.L_16 - .L_15)
.L_15:
        /*0034*/ 	.word	0x00000008
.L_16:


//--------------------- .nv.callgraph             --------------------------
	.section	.nv.callgraph,"",@"SHT_CUDA_CALLGRAPH"
	.align	4
	.sectionentsize	8
	.align		4
        /*0000*/ 	.word	0x00000000
	.align		4
        /*0004*/ 	.word	0xffffffff
	.align		4
        /*0008*/ 	.word	index@(_Z10checkIndexv)
	.align		4
        /*000c*/ 	.word	index@(vprintf)
	.align		4
        /*0010*/ 	.word	0x00000000
	.align		4
        /*0014*/ 	.word	0xfffffffe
	.align		4
        /*0018*/ 	.word	0x00000000
	.align		4
        /*001c*/ 	.word	0xfffffffd
	.align		4
        /*0020*/ 	.word	0x00000000
	.align		4
        /*0024*/ 	.word	0xfffffffc


//--------------------- .nv.constant4             --------------------------
	.section	.nv.constant4,"a",@progbits
	.align	8
	.align		8
.nv.constant4:
        /*0000*/ 	.dword	vprintf
	.align		8
        /*0008*/ 	.dword	$str


//--------------------- .text._Z10checkIndexv     --------------------------
	.section	.text._Z10checkIndexv,"ax",@progbits
	.align	128
        .global         _Z10checkIndexv
        .type           _Z10checkIndexv,@function
        .size           _Z10checkIndexv,(.L_x_2 - _Z10checkIndexv)
        .other          _Z10checkIndexv,@"STO_CUDA_ENTRY STV_DEFAULT"
_Z10checkIndexv:
.text._Z10checkIndexv:
[----:B------:R-:W0:Y:S01]  /*0000*/  LDC R1, c[0x0][0x37c] ;  /* 0x0000df00ff017b82 */ /* 0x000e220000000800 */
[----:B------:R-:W1:Y:S01]  /*0010*/  S2R R8, SR_TID.X ;  /* 0x0000000000087919 */ /* 0x000e620000002100 */
[----:B------:R-:W2:Y:S06]  /*0020*/  LDCU UR5, c[0x0][0x2fc] ;  /* 0x00005f80ff0577ac */ /* 0x000eac0008000800 */
[----:B------:R-:W3:Y:S01]  /*0030*/  LDC R14, c[0x0][0x360] ;  /* 0x0000d800ff0e7b82 */ /* 0x000ee20000000800 */
[----:B0-----:R-:W-:Y:S01]  /*0040*/  VIADD R1, R1, 0xffffffd0 ;  /* 0xffffffd001017836 */ /* 0x001fe20000000000 */
[----:B------:R-:W1:Y:S01]  /*0050*/  S2R R9, SR_TID.Y ;  /* 0x0000000000097919 */ /* 0x000e620000002200 */
[----:B------:R-:W-:Y:S01]  /*0060*/  MOV R0, 0x0 ;  /* 0x0000000000007802 */ /* 0x000fe20000000f00 */
[----:B------:R-:W0:Y:S01]  /*0070*/  LDCU UR4, c[0x0][0x2f8] ;  /* 0x00005f00ff0477ac */ /* 0x000e220008000800 */
[----:B------:R-:W1:Y:S03]  /*0080*/  S2R R10, SR_TID.Z ;  /* 0x00000000000a7919 */ /* 0x000e660000002300 */
[----:B------:R-:W3:Y:S01]  /*0090*/  LDC R15, c[0x0][0x364] ;  /* 0x0000d900ff0f7b82 */ /* 0x000ee20000000800 */
[----:B------:R-:W4:Y:S01]  /*00a0*/  LDCU.64 UR6, c[0x4][0x8] ;  /* 0x01000100ff0677ac */ /* 0x000f220008000a00 */
[----:B------:R-:W1:Y:S01]  /*00b0*/  S2R R11, SR_CTAID.X ;  /* 0x00000000000b7919 */ /* 0x000e620000002500 */
[----:B------:R-:W3:Y:S05]  /*00c0*/  S2R R12, SR_CTAID.Y ;  /* 0x00000000000c7919 */ /* 0x000eea0000002600 */
[----:B------:R-:W5:Y:S01]  /*00d0*/  LDC R16, c[0x0][0x368] ;  /* 0x0000da00ff107b82 */ /* 0x000f620000000800 */
[----:B------:R-:W3:Y:S01]  /*00e0*/  S2R R13, SR_CTAID.Z ;  /* 0x00000000000d7919 */ /* 0x000ee20000002700 */
[----:B0-----:R-:W-:-:S06]  /*00f0*/  IADD3 R6, P0, PT, R1, UR4, RZ ;  /* 0x0000000401067c10 */ /* 0x001fcc000ff1e0ff */
[----:B------:R-:W5:Y:S01]  /*0100*/  LDC R17, c[0x0][0x370] ;  /* 0x0000dc00ff117b82 */ /* 0x000f620000000800 */
[----:B----4-:R-:W-:Y:S01]  /*0110*/  IMAD.U32 R4, RZ, RZ, UR6 ;  /* 0x00000006ff047e24 */ /* 0x010fe2000f8e00ff */
[----:B------:R-:W-:Y:S01]  /*0120*/  MOV R5, UR7 ;  /* 0x0000000700057c02 */ /* 0x000fe20008000f00 */
[----:B--2---:R-:W-:-:S05]  /*0130*/  IMAD.X R7, RZ, RZ, UR5, P0 ;  /* 0x00000005ff077e24 */ /* 0x004fca00080e06ff */
[----:B------:R-:W5:Y:S08]  /*0140*/  LDC R18, c[0x0][0x374] ;  /* 0x0000dd00ff127b82 */ /* 0x000f700000000800 */
[----:B------:R-:W5:Y:S01]  /*0150*/  LDC R19, c[0x0][0x378] ;  /* 0x0000de00ff137b82 */ /* 0x000f620000000800 */
[----:B-1----:R0:W-:Y:S07]  /*0160*/  STL.128 [R1], R8 ;  /* 0x0000000801007387 */ /* 0x0021ee0000100c00 */
[----:B------:R0:W1:Y:S01]  /*0170*/  LDC.64 R2, c[0x4][R0] ;  /* 0x0100000000027b82 */ /* 0x0000620000000a00 */
[----:B---3--:R0:W-:Y:S04]  /*0180*/  STL.128 [R1+0x10], R12 ;  /* 0x0000100c01007387 */ /* 0x0081e80000100c00 */
[----:B-----5:R0:W-:Y:S02]  /*0190*/  STL.128 [R1+0x20], R16 ;  /* 0x0000201001007387 */ /* 0x0201e40000100c00 */
[----:B------:R-:W-:-:S07]  /*01a0*/  LEPC R20, `(.L_x_0) ;  /* 0x000000001014794e */ /* 0x000fce0000000000 */
[----:B01----:R-:W-:Y:S05]  /*01b0*/  CALL.ABS.NOINC R2 ;  /* 0x0000000002007343 */ /* 0x003fea0003c00000 */
.L_x_0:
[----:B------:R-:W-:Y:S05]  /*01c0*/  EXIT ;  /* 0x000000000000794d */ /* 0x000fea0003800000 */
.L_x_1:
[----:B------:R-:W-:-:S00]  /*01d0*/  BRA `(.L_x_1) ;  /* 0xfffffffc00fc7947 */ /* 0x000fc0000383ffff */
[----:B------:R-:W-:-:S00]  /*01e0*/  NOP ;  /* 0x0000000000007918 */ /* 0x000fc00000000000 */
        /* <DEDUP_REMOVED lines=9> */
.L_x_2:


//--------------------- .nv.global.init           --------------------------
	.section	.nv.global.init,"aw",@progbits
.nv.global.init:
	.type		$str,@object
	.size		$str,(.L_0 - $str)
$str:
        /*0000*/ 	.byte	0x74, 0x68, 0x72, 0x65, 0x61, 0x64, 0x49, 0x64, 0x78, 0x3a, 0x28, 0x25, 0x64, 0x2c, 0x25, 0x64
        /*0010*/ 	.byte	0x2c, 0x25, 0x64, 0x29, 0x20, 0x62, 0x6c, 0x6f, 0x63, 0x6b, 0x49, 0x64, 0x78, 0x3a, 0x28, 0x25
        /*0020*/ 	.byte	0x64, 0x2c, 0x25, 0x64, 0x2c, 0x25, 0x64, 0x29, 0x20, 0x62, 0x6c, 0x6f, 0x63, 0x6b, 0x44, 0x69
        /*0030*/ 	.byte	0x6d, 0x3a, 0x28, 0x25, 0x64, 0x2c, 0x25, 0x64, 0x2c, 0x25, 0x64, 0x29, 0x20, 0x67, 0x72, 0x69
        /*0040*/ 	.byte	0x64, 0x44, 0x69, 0x6d, 0x3a, 0x28, 0x25, 0x64, 0x2c, 0x25, 0x64, 0x2c, 0x25, 0x64, 0x29, 0x0a
        /*0050*/ 	.byte	0x00
.L_0:


//--------------------- .nv.shared.reserved.0     --------------------------
	.section	.nv.shared.reserved.0,"aw",@nobits
	.weak		__nv_reservedSMEM_offset_0_alias
	.size		__nv_reservedSMEM_offset_0_alias, 0, 64
	.other		__nv_reservedSMEM_offset_0_alias,@"STO_CUDA_RESERVED_SHARED STV_DEFAULT"
__nv_reservedSMEM_offset_0_alias:
	.zero		0
	.zero		64


//--------------------- .nv.constant0._Z10checkIndexv --------------------------
	.section	.nv.constant0._Z10checkIndexv,"a",@progbits
	.sectionflags	@""
	.align	4
.nv.constant0._Z10checkIndexv:
	.zero		896


//--------------------- SYMBOLS --------------------------

	.type		.nv.reservedSmem.offset0,@object
	.size		.nv.reservedSmem.offset0,0x4
	.type		vprintf,@function
